//
// Generated by NVIDIA NVVM Compiler
//
// Compiler Build ID: CL-36424714
// Cuda compilation tools, release 13.0, V13.0.88
// Based on NVVM 20.0.0
//

.version 9.0
.target sm_100
.address_size 64

	// .globl	_Z6MatAddPA16_fS0_S0_

.visible .entry _Z6MatAddPA16_fS0_S0_(
	.param .u64 .ptr .align 1 _Z6MatAddPA16_fS0_S0__param_0,
	.param .u64 .ptr .align 1 _Z6MatAddPA16_fS0_S0__param_1,
	.param .u64 .ptr .align 1 _Z6MatAddPA16_fS0_S0__param_2
)
{
	.reg .b32 	%r<3>;
	.reg .b32 	%f<4>;
	.reg .b64 	%rd<15>;

	ld.param.u64 	%rd1, [_Z6MatAddPA16_fS0_S0__param_0];
	ld.param.u64 	%rd2, [_Z6MatAddPA16_fS0_S0__param_1];
	ld.param.u64 	%rd3, [_Z6MatAddPA16_fS0_S0__param_2];
	cvta.to.global.u64 	%rd4, %rd3;
	cvta.to.global.u64 	%rd5, %rd2;
	cvta.to.global.u64 	%rd6, %rd1;
	mov.u32 	%r1, %tid.x;
	mov.u32 	%r2, %tid.y;
	mul.wide.u32 	%rd7, %r1, 64;
	add.s64 	%rd8, %rd6, %rd7;
	mul.wide.u32 	%rd9, %r2, 4;
	add.s64 	%rd10, %rd8, %rd9;
	ld.global.f32 	%f1, [%rd10];
	add.s64 	%rd11, %rd5, %rd7;
	add.s64 	%rd12, %rd11, %rd9;
	ld.global.f32 	%f2, [%rd12];
	add.f32 	%f3, %f1, %f2;
	add.s64 	%rd13, %rd4, %rd7;
	add.s64 	%rd14, %rd13, %rd9;
	st.global.f32 	[%rd14], %f3;
	ret;

}


// ===== COMPILED SASS (sm_100) =====

	.target	sm_100

	.elftype	@"ET_EXEC"


//--------------------- .note.nv.tkinfo           --------------------------
	.section	.note.nv.tkinfo,"",@"SHT_NOTE"
	.sectionflags	@"SHF_NOTE_NV_TKINFO"
	.tkinfo
        /*0018*/ 	.word	0x00000002
        /*0030*/ 	.string	""
        /*0030*/ 	.string	"ptxas"
        /*0030*/ 	.string	"Cuda compilation tools, release 13.0, V13.0.88"
        /*0030*/ 	.string	"Build cuda_13.0.r13.0/compiler.36424714_0"
        /*0030*/ 	.string	"-arch sm_100 -m 64 "



//--------------------- .note.nv.cuinfo           --------------------------
	.section	.note.nv.cuinfo,"",@"SHT_NOTE"
	.sectionflags	@"SHF_NOTE_NV_CUINFO"
        /*0018*/ 	.short	0x0002
        /*001a*/ 	.short	0x0064
        /*001c*/ 	.short	0x0082
	.zero		2


//--------------------- .nv.info                  --------------------------
	.section	.nv.info,"",@"SHT_CUDA_INFO"
	.align	4


	//----- nvinfo : EIATTR_REGCOUNT
	.align		4
        /*0000*/ 	.byte	0x04, 0x2f
        /*0002*/ 	.short	(.L_1 - .L_0)
	.align		4
.L_0:
        /*0004*/ 	.word	index@(_Z6MatAddPA16_fS0_S0_)
        /*0008*/ 	.word	0x0000000e


	//----- nvinfo : EIATTR_FRAME_SIZE
	.align		4
.L_1:
        /*000c*/ 	.byte	0x04, 0x11
        /*000e*/ 	.short	(.L_3 - .L_2)
	.align		4
.L_2:
        /*0010*/ 	.word	index@(_Z6MatAddPA16_fS0_S0_)
        /*0014*/ 	.word	0x00000000


	//----- nvinfo : EIATTR_MIN_STACK_SIZE
	.align		4
.L_3:
        /*0018*/ 	.byte	0x04, 0x12
        /*001a*/ 	.short	(.L_5 - .L_4)
	.align		4
.L_4:
        /*001c*/ 	.word	index@(_Z6MatAddPA16_fS0_S0_)
        /*0020*/ 	.word	0x00000000
.L_5:


//--------------------- .nv.compat                --------------------------
	.section	.nv.compat,"",@"SHT_CUDA_COMPAT_INFO"
	.align	4
        /*0000*/ 	.byte	0x02, 0x09, 0x00, 0x00, 0x02, 0x02, 0x01, 0x00, 0x02, 0x05, 0x05, 0x00, 0x03, 0x07, 0x01, 0x01
        /*0010*/ 	.byte	0x02, 0x03, 0x00, 0x00, 0x02, 0x06, 0x01, 0x00, 0x04, 0x0b, 0x08, 0x00, 0x09, 0x00, 0x00, 0x00
        /*0020*/ 	.byte	0x00, 0x00, 0x00, 0x00


//--------------------- .nv.info._Z6MatAddPA16_fS0_S0_ --------------------------
	.section	.nv.info._Z6MatAddPA16_fS0_S0_,"",@"SHT_CUDA_INFO"
	.sectionflags	@""
	.align	4


	//----- nvinfo : EIATTR_CUDA_API_VERSION
	.align		4
        /*0000*/ 	.byte	0x04, 0x37
        /*0002*/ 	.short	(.L_7 - .L_6)
.L_6:
        /*0004*/ 	.word	0x00000082


	//----- nvinfo : EIATTR_KPARAM_INFO
	.align		4
.L_7:
        /*0008*/ 	.byte	0x04, 0x17
        /*000a*/ 	.short	(.L_9 - .L_8)
.L_8:
        /*000c*/ 	.word	0x00000000
        /*0010*/ 	.short	0x0002
        /*0012*/ 	.short	0x0010
        /*0014*/ 	.byte	0x00, 0xf5, 0x21, 0x00


	//----- nvinfo : EIATTR_KPARAM_INFO
	.align		4
.L_9:
        /*0018*/ 	.byte	0x04, 0x17
        /*001a*/ 	.short	(.L_11 - .L_10)
.L_10:
        /*001c*/ 	.word	0x00000000
        /*0020*/ 	.short	0x0001
        /*0022*/ 	.short	0x0008
        /*0024*/ 	.byte	0x00, 0xf5, 0x21, 0x00


	//----- nvinfo : EIATTR_KPARAM_INFO
	.align		4
.L_11:
        /*0028*/ 	.byte	0x04, 0x17
        /*002a*/ 	.short	(.L_13 - .L_12)
.L_12:
        /*002c*/ 	.word	0x00000000
        /*0030*/ 	.short	0x0000
        /*0032*/ 	.short	0x0000
        /*0034*/ 	.byte	0x00, 0xf5, 0x21, 0x00


	//----- nvinfo : EIATTR_SPARSE_MMA_MASK
	.align		4
.L_13:
        /*0038*/ 	.byte	0x03, 0x50
        /*003a*/ 	.short	0x0000


	//----- nvinfo : EIATTR_MAXREG_COUNT
	.align		4
        /*003c*/ 	.byte	0x03, 0x1b
        /*003e*/ 	.short	0x00ff


	//----- nvinfo : EIATTR_MERCURY_ISA_VERSION
	.align		4
        /*0040*/ 	.byte	0x03, 0x5f
        /*0042*/ 	.short	0x0101


	//----- nvinfo : EIATTR_VRC_CTA_INIT_COUNT
	.align		4
        /*0044*/ 	.byte	0x02, 0x4a
	.zero		1
	.zero		1


	//----- nvinfo : EIATTR_EXIT_INSTR_OFFSETS
	.align		4
        /*0048*/ 	.byte	0x04, 0x1c
        /*004a*/ 	.short	(.L_15 - .L_14)


	//   ....[0]....
.L_14:
        /*004c*/ 	.word	0x00000110


	//----- nvinfo : EIATTR_CBANK_PARAM_SIZE
	.align		4
.L_15:
        /*0050*/ 	.byte	0x03, 0x19
        /*0052*/ 	.short	0x0018


	//----- nvinfo : EIATTR_PARAM_CBANK
	.align		4
        /*0054*/ 	.byte	0x04, 0x0a
        /*0056*/ 	.short	(.L_17 - .L_16)
	.align		4
.L_16:
        /*0058*/ 	.word	index@(.nv.constant0._Z6MatAddPA16_fS0_S0_)
        /*005c*/ 	.short	0x0380
        /*005e*/ 	.short	0x0018


	//----- nvinfo : EIATTR_SW_WAR
	.align		4
.L_17:
        /*0060*/ 	.byte	0x04, 0x36
        /*0062*/ 	.short	(.L_19 - .L_18)
.L_18:
        /*0064*/ 	.word	0x00000008
.L_19:


//--------------------- .nv.callgraph             --------------------------
	.section	.nv.callgraph,"",@"SHT_CUDA_CALLGRAPH"
	.align	4
	.sectionentsize	8
	.align		4
        /*0000*/ 	.word	0x00000000
	.align		4
        /*0004*/ 	.word	0xffffffff
	.align		4
        /*0008*/ 	.word	0x00000000
	.align		4
        /*000c*/ 	.word	0xfffffffe
	.align		4
        /*0010*/ 	.word	0x00000000
	.align		4
        /*0014*/ 	.word	0xfffffffd
	.align		4
        /*0018*/ 	.word	0x00000000
	.align		4
        /*001c*/ 	.word	0xfffffffc


//--------------------- .text._Z6MatAddPA16_fS0_S0_ --------------------------
	.section	.text._Z6MatAddPA16_fS0_S0_,"ax",@progbits
	.align	128
        .global         _Z6MatAddPA16_fS0_S0_
        .type           _Z6MatAddPA16_fS0_S0_,@function
        .size           _Z6MatAddPA16_fS0_S0_,(.L_x_1 - _Z6MatAddPA16_fS0_S0_)
        .other          _Z6MatAddPA16_fS0_S0_,@"STO_CUDA_ENTRY STV_DEFAULT"
_Z6MatAddPA16_fS0_S0_:
.text._Z6MatAddPA16_fS0_S0_:
[----:B------:R-:W-:Y:S01]  /*0000*/  LDC R1, c[0x0][0x37c] ;  /* 0x0000df00ff017b82 */ /* 0x000fe20000000800 */
[----:B------:R-:W0:Y:S07]  /*0010*/  S2R R9, SR_TID.X ;  /* 0x0000000000097919 */ /* 0x000e2e0000002100 */
[----:B------:R-:W0:Y:S01]  /*0020*/  LDC.64 R2, c[0x0][0x380] ;  /* 0x0000e000ff027b82 */ /* 0x000e220000000a00 */
[----:B------:R-:W1:Y:S01]  /*0030*/  LDCU.64 UR4, c[0x0][0x358] ;  /* 0x00006b00ff0477ac */ /* 0x000e620008000a00 */
[----:B------:R-:W2:Y:S06]  /*0040*/  S2R R11, SR_TID.Y ;  /* 0x00000000000b7919 */ /* 0x000eac0000002200 */
[----:B------:R-:W3:Y:S08]  /*0050*/  LDC.64 R4, c[0x0][0x388] ;  /* 0x0000e200ff047b82 */ /* 0x000ef00000000a00 */
[----:B------:R-:W4:Y:S01]  /*0060*/  LDC.64 R6, c[0x0][0x390] ;  /* 0x0000e400ff067b82 */ /* 0x000f220000000a00 */
[----:B0-----:R-:W-:-:S04]  /*0070*/  IMAD.WIDE.U32 R2, R9, 0x40, R2 ;  /* 0x0000004009027825 */ /* 0x001fc800078e0002 */
[----:B---3--:R-:W-:-:S04]  /*0080*/  IMAD.WIDE.U32 R4, R9, 0x40, R4 ;  /* 0x0000004009047825 */ /* 0x008fc800078e0004 */
[----:B--2---:R-:W-:-:S04]  /*0090*/  IMAD.WIDE.U32 R2, R11, 0x4, R2 ;  /* 0x000000040b027825 */ /* 0x004fc800078e0002 */
[----:B------:R-:W-:Y:S02]  /*00a0*/  IMAD.WIDE.U32 R4, R11, 0x4, R4 ;  /* 0x000000040b047825 */ /* 0x000fe400078e0004 */
[----:B-1----:R-:W2:Y:S04]  /*00b0*/  LDG.E R2, desc[UR4][R2.64] ;  /* 0x0000000402027981 */ /* 0x002ea8000c1e1900 */
[----:B------:R-:W2:Y:S01]  /*00c0*/  LDG.E R5, desc[UR4][R4.64] ;  /* 0x0000000404057981 */ /* 0x000ea2000c1e1900 */
[----:B----4-:R-:W-:-:S04]  /*00d0*/  IMAD.WIDE.U32 R6, R9, 0x40, R6 ;  /* 0x0000004009067825 */ /* 0x010fc800078e0006 */
[----:B------:R-:W-:-:S04]  /*00e0*/  IMAD.WIDE.U32 R6, R11, 0x4, R6 ;  /* 0x000000040b067825 */ /* 0x000fc800078e0006 */
[----:B--2---:R-:W-:-:S05]  /*00f0*/  FADD R9, R2, R5 ;  /* 0x0000000502097221 */ /* 0x004fca0000000000 */
[----:B------:R-:W-:Y:S01]  /*0100*/  STG.E desc[UR4][R6.64], R9 ;  /* 0x0000000906007986 */ /* 0x000fe2000c101904 */
[----:B------:R-:W-:Y:S05]  /*0110*/  EXIT ;  /* 0x000000000000794d */ /* 0x000fea0003800000 */
.L_x_0:
[----:B------:R-:W-:-:S00]  /*0120*/  BRA `(.L_x_0) ;  /* 0xfffffffc00fc7947 */ /* 0x000fc0000383ffff */
[----:B------:R-:W-:-:S00]  /*0130*/  NOP ;  /* 0x0000000000007918 */ /* 0x000fc00000000000 */
        /* <DEDUP_REMOVED lines=12> */
.L_x_1:


//--------------------- .nv.shared.reserved.0     --------------------------
	.section	.nv.shared.reserved.0,"aw",@nobits
	.weak		__nv_reservedSMEM_offset_0_alias
	.size		__nv_reservedSMEM_offset_0_alias, 0, 64
	.other		__nv_reservedSMEM_offset_0_alias,@"STO_CUDA_RESERVED_SHARED STV_DEFAULT"
__nv_reservedSMEM_offset_0_alias:
	.zero		0
	.zero		64


//--------------------- .nv.constant0._Z6MatAddPA16_fS0_S0_ --------------------------
	.section	.nv.constant0._Z6MatAddPA16_fS0_S0_,"a",@progbits
	.sectionflags	@""
	.align	4
.nv.constant0._Z6MatAddPA16_fS0_S0_:
	.zero		920


//--------------------- SYMBOLS --------------------------

	.type		.nv.reservedSmem.offset0,@object
	.size		.nv.reservedSmem.offset0,0x4
